	.headerflags	@"EF_CUDA_TEXMODE_UNIFIED EF_CUDA_64BIT_ADDRESS EF_CUDA_ACCELERATORS EF_CUDA_SM90 EF_CUDA_VIRTUAL_SM(EF_CUDA_SM90)"
	.elftype	@"ET_EXEC"


//--------------------- .nv.info                  --------------------------
	.section	.nv.info,"",@"SHT_CUDA_INFO"
	.align	4


	//----- nvinfo : EIATTR_REGCOUNT
	.align		4
        /*0000*/ 	.byte	0x04, 0x2f
        /*0002*/ 	.short	(.L_3 - .L_2)
	.align		4
.L_2:
        /*0004*/ 	.word	index@(triton_poi_fused_cat_21)
        /*0008*/ 	.word	0x00000030


	//----- nvinfo : EIATTR_MIN_STACK_SIZE
	.align		4
.L_3:
        /*000c*/ 	.byte	0x04, 0x12
        /*000e*/ 	.short	(.L_5 - .L_4)
	.align		4
.L_4:
        /*0010*/ 	.word	index@(triton_poi_fused_cat_21)
        /*0014*/ 	.word	0x00000000


	//----- nvinfo : EIATTR_FRAME_SIZE
	.align		4
.L_5:
        /*0018*/ 	.byte	0x04, 0x11
        /*001a*/ 	.short	(.L_7 - .L_6)
	.align		4
.L_6:
        /*001c*/ 	.word	index@(triton_poi_fused_cat_21)
        /*0020*/ 	.word	0x00000000


	//----- nvinfo : EIATTR_MIN_STACK_SIZE
	.align		4
.L_7:
        /*0024*/ 	.byte	0x04, 0x12
        /*0026*/ 	.short	(.L_9 - .L_8)
	.align		4
.L_8:
        /*0028*/ 	.word	index@(triton_poi_fused_cat_21)
        /*002c*/ 	.word	0x00000000
.L_9:


//--------------------- .nv.info.triton_poi_fused_cat_21 --------------------------
	.section	.nv.info.triton_poi_fused_cat_21,"",@"SHT_CUDA_INFO"
	.sectionflags	@""
	.align	4


	//----- nvinfo : EIATTR_CUDA_API_VERSION
	.align		4
        /*0000*/ 	.byte	0x04, 0x37
        /*0002*/ 	.short	(.L_11 - .L_10)
.L_10:
        /*0004*/ 	.word	0x0000007c


	//----- nvinfo : EIATTR_KPARAM_INFO
	.align		4
.L_11:
        /*0008*/ 	.byte	0x04, 0x17
        /*000a*/ 	.short	(.L_13 - .L_12)
.L_12:
        /*000c*/ 	.word	0x00000000
        /*0010*/ 	.short	0x0015
        /*0012*/ 	.short	0x00a8
        /*0014*/ 	.byte	0x00, 0xf0, 0x11, 0x00


	//----- nvinfo : EIATTR_KPARAM_INFO
	.align		4
.L_13:
        /*0018*/ 	.byte	0x04, 0x17
        /*001a*/ 	.short	(.L_15 - .L_14)
.L_14:
        /*001c*/ 	.word	0x00000000
        /*0020*/ 	.short	0x0014
        /*0022*/ 	.short	0x00a0
        /*0024*/ 	.byte	0x00, 0xf4, 0x21, 0x00


	//----- nvinfo : EIATTR_KPARAM_INFO
	.align		4
.L_15:
        /*0028*/ 	.byte	0x04, 0x17
        /*002a*/ 	.short	(.L_17 - .L_16)
.L_16:
        /*002c*/ 	.word	0x00000000
        /*0030*/ 	.short	0x0013
        /*0032*/ 	.short	0x0098
        /*0034*/ 	.byte	0x00, 0xf4, 0x21, 0x00


	//----- nvinfo : EIATTR_KPARAM_INFO
	.align		4
.L_17:
        /*0038*/ 	.byte	0x04, 0x17
        /*003a*/ 	.short	(.L_19 - .L_18)
.L_18:
        /*003c*/ 	.word	0x00000000
        /*0040*/ 	.short	0x0012
        /*0042*/ 	.short	0x0090
        /*0044*/ 	.byte	0x00, 0xf4, 0x21, 0x00


	//----- nvinfo : EIATTR_KPARAM_INFO
	.align		4
.L_19:
        /*0048*/ 	.byte	0x04, 0x17
        /*004a*/ 	.short	(.L_21 - .L_20)
.L_20:
        /*004c*/ 	.word	0x00000000
        /*0050*/ 	.short	0x0011
        /*0052*/ 	.short	0x0088
        /*0054*/ 	.byte	0x00, 0xf4, 0x21, 0x00


	//----- nvinfo : EIATTR_KPARAM_INFO
	.align		4
.L_21:
        /*0058*/ 	.byte	0x04, 0x17
        /*005a*/ 	.short	(.L_23 - .L_22)
.L_22:
        /*005c*/ 	.word	0x00000000
        /*0060*/ 	.short	0x0010
        /*0062*/ 	.short	0x0080
        /*0064*/ 	.byte	0x00, 0xf4, 0x21, 0x00


	//----- nvinfo : EIATTR_KPARAM_INFO
	.align		4
.L_23:
        /*0068*/ 	.byte	0x04, 0x17
        /*006a*/ 	.short	(.L_25 - .L_24)
.L_24:
        /*006c*/ 	.word	0x00000000
        /*0070*/ 	.short	0x000f
        /*0072*/ 	.short	0x0078
        /*0074*/ 	.byte	0x00, 0xf4, 0x21, 0x00


	//----- nvinfo : EIATTR_KPARAM_INFO
	.align		4
.L_25:
        /*0078*/ 	.byte	0x04, 0x17
        /*007a*/ 	.short	(.L_27 - .L_26)
.L_26:
        /*007c*/ 	.word	0x00000000
        /*0080*/ 	.short	0x000e
        /*0082*/ 	.short	0x0070
        /*0084*/ 	.byte	0x00, 0xf4, 0x21, 0x00


	//----- nvinfo : EIATTR_KPARAM_INFO
	.align		4
.L_27:
        /*0088*/ 	.byte	0x04, 0x17
        /*008a*/ 	.short	(.L_29 - .L_28)
.L_28:
        /*008c*/ 	.word	0x00000000
        /*0090*/ 	.short	0x000d
        /*0092*/ 	.short	0x0068
        /*0094*/ 	.byte	0x00, 0xf4, 0x21, 0x00


	//----- nvinfo : EIATTR_KPARAM_INFO
	.align		4
.L_29:
        /*0098*/ 	.byte	0x04, 0x17
        /*009a*/ 	.short	(.L_31 - .L_30)
.L_30:
        /*009c*/ 	.word	0x00000000
        /*00a0*/ 	.short	0x000c
        /*00a2*/ 	.short	0x0060
        /*00a4*/ 	.byte	0x00, 0xf4, 0x21, 0x00


	//----- nvinfo : EIATTR_KPARAM_INFO
	.align		4
.L_31:
        /*00a8*/ 	.byte	0x04, 0x17
        /*00aa*/ 	.short	(.L_33 - .L_32)
.L_32:
        /*00ac*/ 	.word	0x00000000
        /*00b0*/ 	.short	0x000b
        /*00b2*/ 	.short	0x0058
        /*00b4*/ 	.byte	0x00, 0xf4, 0x21, 0x00


	//----- nvinfo : EIATTR_KPARAM_INFO
	.align		4
.L_33:
        /*00b8*/ 	.byte	0x04, 0x17
        /*00ba*/ 	.short	(.L_35 - .L_34)
.L_34:
        /*00bc*/ 	.word	0x00000000
        /*00c0*/ 	.short	0x000a
        /*00c2*/ 	.short	0x0050
        /*00c4*/ 	.byte	0x00, 0xf4, 0x21, 0x00


	//----- nvinfo : EIATTR_KPARAM_INFO
	.align		4
.L_35:
        /*00c8*/ 	.byte	0x04, 0x17
        /*00ca*/ 	.short	(.L_37 - .L_36)
.L_36:
        /*00cc*/ 	.word	0x00000000
        /*00d0*/ 	.short	0x0009
        /*00d2*/ 	.short	0x0048
        /*00d4*/ 	.byte	0x00, 0xf4, 0x21, 0x00


	//----- nvinfo : EIATTR_KPARAM_INFO
	.align		4
.L_37:
        /*00d8*/ 	.byte	0x04, 0x17
        /*00da*/ 	.short	(.L_39 - .L_38)
.L_38:
        /*00dc*/ 	.word	0x00000000
        /*00e0*/ 	.short	0x0008
        /*00e2*/ 	.short	0x0040
        /*00e4*/ 	.byte	0x00, 0xf4, 0x21, 0x00


	//----- nvinfo : EIATTR_KPARAM_INFO
	.align		4
.L_39:
        /*00e8*/ 	.byte	0x04, 0x17
        /*00ea*/ 	.short	(.L_41 - .L_40)
.L_40:
        /*00ec*/ 	.word	0x00000000
        /*00f0*/ 	.short	0x0007
        /*00f2*/ 	.short	0x0038
        /*00f4*/ 	.byte	0x00, 0xf4, 0x21, 0x00


	//----- nvinfo : EIATTR_KPARAM_INFO
	.align		4
.L_41:
        /*00f8*/ 	.byte	0x04, 0x17
        /*00fa*/ 	.short	(.L_43 - .L_42)
.L_42:
        /*00fc*/ 	.word	0x00000000
        /*0100*/ 	.short	0x0006
        /*0102*/ 	.short	0x0030
        /*0104*/ 	.byte	0x00, 0xf4, 0x21, 0x00


	//----- nvinfo : EIATTR_KPARAM_INFO
	.align		4
.L_43:
        /*0108*/ 	.byte	0x04, 0x17
        /*010a*/ 	.short	(.L_45 - .L_44)
.L_44:
        /*010c*/ 	.word	0x00000000
        /*0110*/ 	.short	0x0005
        /*0112*/ 	.short	0x0028
        /*0114*/ 	.byte	0x00, 0xf4, 0x21, 0x00


	//----- nvinfo : EIATTR_KPARAM_INFO
	.align		4
.L_45:
        /*0118*/ 	.byte	0x04, 0x17
        /*011a*/ 	.short	(.L_47 - .L_46)
.L_46:
        /*011c*/ 	.word	0x00000000
        /*0120*/ 	.short	0x0004
        /*0122*/ 	.short	0x0020
        /*0124*/ 	.byte	0x00, 0xf4, 0x21, 0x00


	//----- nvinfo : EIATTR_KPARAM_INFO
	.align		4
.L_47:
        /*0128*/ 	.byte	0x04, 0x17
        /*012a*/ 	.short	(.L_49 - .L_48)
.L_48:
        /*012c*/ 	.word	0x00000000
        /*0130*/ 	.short	0x0003
        /*0132*/ 	.short	0x0018
        /*0134*/ 	.byte	0x00, 0xf4, 0x21, 0x00


	//----- nvinfo : EIATTR_KPARAM_INFO
	.align		4
.L_49:
        /*0138*/ 	.byte	0x04, 0x17
        /*013a*/ 	.short	(.L_51 - .L_50)
.L_50:
        /*013c*/ 	.word	0x00000000
        /*0140*/ 	.short	0x0002
        /*0142*/ 	.short	0x0010
        /*0144*/ 	.byte	0x00, 0xf4, 0x21, 0x00


	//----- nvinfo : EIATTR_KPARAM_INFO
	.align		4
.L_51:
        /*0148*/ 	.byte	0x04, 0x17
        /*014a*/ 	.short	(.L_53 - .L_52)
.L_52:
        /*014c*/ 	.word	0x00000000
        /*0150*/ 	.short	0x0001
        /*0152*/ 	.short	0x0008
        /*0154*/ 	.byte	0x00, 0xf4, 0x21, 0x00


	//----- nvinfo : EIATTR_KPARAM_INFO
	.align		4
.L_53:
        /*0158*/ 	.byte	0x04, 0x17
        /*015a*/ 	.short	(.L_55 - .L_54)
.L_54:
        /*015c*/ 	.word	0x00000000
        /*0160*/ 	.short	0x0000
        /*0162*/ 	.short	0x0000
        /*0164*/ 	.byte	0x00, 0xf4, 0x21, 0x00


	//----- nvinfo : EIATTR_SPARSE_MMA_MASK
	.align		4
.L_55:
        /*0168*/ 	.byte	0x03, 0x50
        /*016a*/ 	.short	0x0000


	//----- nvinfo : EIATTR_MAXREG_COUNT
	.align		4
        /*016c*/ 	.byte	0x03, 0x1b
        /*016e*/ 	.short	0x00ff


	//----- nvinfo : EIATTR_EXIT_INSTR_OFFSETS
	.align		4
        /*0170*/ 	.byte	0x04, 0x1c
        /*0172*/ 	.short	(.L_57 - .L_56)


	//   ....[0]....
.L_56:
        /*0174*/ 	.word	0x000012a0


	//----- nvinfo : EIATTR_REQNTID
	.align		4
.L_57:
        /*0178*/ 	.byte	0x04, 0x10
        /*017a*/ 	.short	(.L_59 - .L_58)
.L_58:
        /*017c*/ 	.word	0x00000100
        /*0180*/ 	.word	0x00000001
        /*0184*/ 	.word	0x00000001


	//----- nvinfo : EIATTR_CBANK_PARAM_SIZE
	.align		4
.L_59:
        /*0188*/ 	.byte	0x03, 0x19
        /*018a*/ 	.short	0x00ac


	//----- nvinfo : EIATTR_PARAM_CBANK
	.align		4
        /*018c*/ 	.byte	0x04, 0x0a
        /*018e*/ 	.short	(.L_61 - .L_60)
	.align		4
.L_60:
        /*0190*/ 	.word	index@(.nv.constant0.triton_poi_fused_cat_21)
        /*0194*/ 	.short	0x0210
        /*0196*/ 	.short	0x00ac


	//----- nvinfo : EIATTR_SW_WAR
	.align		4
.L_61:
        /*0198*/ 	.byte	0x04, 0x36
        /*019a*/ 	.short	(.L_63 - .L_62)
.L_62:
        /*019c*/ 	.word	0x00000008
.L_63:


//--------------------- .nv.callgraph             --------------------------
	.section	.nv.callgraph,"",@"SHT_CUDA_CALLGRAPH"
	.align	4
	.sectionentsize	8
	.align		4
        /*0000*/ 	.word	0x00000000
	.align		4
        /*0004*/ 	.word	0xffffffff
	.align		4
        /*0008*/ 	.word	0x00000000
	.align		4
        /*000c*/ 	.word	0xfffffffe
	.align		4
        /*0010*/ 	.word	0x00000000
	.align		4
        /*0014*/ 	.word	0xfffffffd
	.align		4
        /*0018*/ 	.word	0x00000000
	.align		4
        /*001c*/ 	.word	0xfffffffc


//--------------------- .nv.constant4             --------------------------
	.section	.nv.constant4,"a",@progbits
	.align	8
	.align		8
.nv.constant4:
        /*0000*/ 	.dword	_$_str
	.align		8
        /*0008*/ 	.dword	_$_str_$_2


//--------------------- .text.triton_poi_fused_cat_21 --------------------------
	.section	.text.triton_poi_fused_cat_21,"ax",@progbits
	.align	128
        .global         triton_poi_fused_cat_21
        .type           triton_poi_fused_cat_21,@function
        .size           triton_poi_fused_cat_21,(.L_x_1 - triton_poi_fused_cat_21)
        .other          triton_poi_fused_cat_21,@"STO_CUDA_ENTRY STV_DEFAULT"
triton_poi_fused_cat_21:
.text.triton_poi_fused_cat_21:
[----:B------:R-:W-:Y:S01]  /*0000*/  LDC R1, c[0x0][0x28] ;  /* 0x00000a00ff017b82 */ /* 0x000fe20000000800 */
[----:B------:R-:W1:Y:S01]  /*0010*/  S2R R0, SR_TID.X ;  /* 0x0000000000007919 */ /* 0x000e620000002100 */
[----:B------:R-:W-:-:S06]  /*0020*/  IMAD.MOV.U32 R18, RZ, RZ, RZ ;  /* 0x000000ffff127224 */ /* 0x000fcc00078e00ff */
[----:B------:R-:W2:Y:S01]  /*0030*/  LDC.64 R4, c[0x0][0x220] ;  /* 0x00008800ff047b82 */ /* 0x000ea20000000a00 */
[----:B------:R-:W-:Y:S01]  /*0040*/  HFMA2.MMA R8, -RZ, RZ, 0, 0 ;  /* 0x00000000ff087435 */ /* 0x000fe200000001ff */
[----:B------:R-:W3:Y:S01]  /*0050*/  S2R R19, SR_CTAID.X ;  /* 0x0000000000137919 */ /* 0x000ee20000002500 */
[----:B------:R-:W-:-:S05]  /*0060*/  ULDC.64 UR4, c[0x0][0x208] ;  /* 0x0000820000047ab9 */ /* 0x000fca0000000a00 */
[----:B------:R-:W4:Y:S01]  /*0070*/  LDC.64 R6, c[0x0][0x248] ;  /* 0x00009200ff067b82 */ /* 0x000f220000000a00 */
[----:B------:R-:W-:Y:S01]  /*0080*/  IMAD.MOV.U32 R2, RZ, RZ, RZ ;  /* 0x000000ffff027224 */ /* 0x000fe200078e00ff */
[----:B------:R-:W-:-:S06]  /*0090*/  CS2R R38, SRZ ;  /* 0x0000000000267805 */ /* 0x000fcc000001ff00 */
[----:B------:R-:W5:Y:S01]  /*00a0*/  LDC.64 R14, c[0x0][0x270] ;  /* 0x00009c00ff0e7b82 */ /* 0x000f620000000a00 */
[----:B------:R-:W-:Y:S02]  /*00b0*/  CS2R R36, SRZ ;  /* 0x0000000000247805 */ /* 0x000fe4000001ff00 */
[----:B------:R-:W-:Y:S02]  /*00c0*/  CS2R R32, SRZ ;  /* 0x0000000000207805 */ /* 0x000fe4000001ff00 */
[----:B------:R-:W-:Y:S02]  /*00d0*/  CS2R R12, SRZ ;  /* 0x00000000000c7805 */ /* 0x000fe4000001ff00 */
[----:B------:R-:W-:Y:S01]  /*00e0*/  MOV R23, RZ ;  /* 0x000000ff00177202 */ /* 0x000fe20000000f00 */
[----:B------:R-:W2:Y:S01]  /*00f0*/  LDC.64 R30, c[0x0][0x240] ;  /* 0x00009000ff1e7b82 */ /* 0x000ea20000000a00 */
[----:B-1----:R-:W-:Y:S01]  /*0100*/  IMAD.SHL.U32 R0, R0, 0x2, RZ ;  /* 0x0000000200007824 */ /* 0x002fe200078e00ff */
[----:B------:R-:W-:Y:S01]  /*0110*/  CS2R R24, SRZ ;  /* 0x0000000000187805 */ /* 0x000fe2000001ff00 */
[----:B------:R-:W-:-:S05]  /*0120*/  IMAD.MOV.U32 R42, RZ, RZ, RZ ;  /* 0x000000ffff2a7224 */ /* 0x000fca00078e00ff */
[----:B------:R-:W1:Y:S01]  /*0130*/  LDC.64 R16, c[0x0][0x228] ;  /* 0x00008a00ff107b82 */ /* 0x000e620000000a00 */
[----:B------:R-:W-:-:S05]  /*0140*/  LOP3.LUT R0, R0, 0x1fe, RZ, 0xc0, !PT ;  /* 0x000001fe00007812 */ /* 0x000fca00078ec0ff */
[----:B---3--:R-:W-:Y:S02]  /*0150*/  IMAD R19, R19, 0x200, R0 ;  /* 0x0000020013137824 */ /* 0x008fe400078e0200 */
[----:B------:R-:W3:Y:S02]  /*0160*/  LDC.64 R34, c[0x0][0x230] ;  /* 0x00008c00ff227b82 */ /* 0x000ee40000000a00 */
[----:B------:R-:W-:-:S05]  /*0170*/  IMAD.HI R26, R19, -0x6e5d4c3b, R18 ;  /* 0x91a2b3c5131a7827 */ /* 0x000fca00078e0212 */
[----:B------:R-:W-:Y:S01]  /*0180*/  SHF.R.U32.HI R3, RZ, 0x1f, R26 ;  /* 0x0000001fff037819 */ /* 0x000fe2000001161a */
[----:B------:R-:W1:Y:S03]  /*0190*/  LDC.64 R28, c[0x0][0x218] ;  /* 0x00008600ff1c7b82 */ /* 0x000e660000000a00 */
[----:B------:R-:W-:-:S04]  /*01a0*/  LEA.HI.SX32 R9, R26, R3, 0x17 ;  /* 0x000000031a097211 */ /* 0x000fc800078fbaff */
[----:B------:R-:W-:Y:S01]  /*01b0*/  SHF.R.S32.HI R0, RZ, 0x1f, R9 ;  /* 0x0000001fff007819 */ /* 0x000fe20000011409 */
[----:B------:R-:W1:Y:S03]  /*01c0*/  LDC.64 R40, c[0x0][0x278] ;  /* 0x00009e00ff287b82 */ /* 0x000e660000000a00 */
[----:B------:R-:W-:-:S04]  /*01d0*/  LEA.HI R0, R0, R9, RZ, 0xa ;  /* 0x0000000900007211 */ /* 0x000fc800078f50ff */
[----:B------:R-:W-:Y:S01]  /*01e0*/  LOP3.LUT R0, R0, 0xfffffc00, RZ, 0xc0, !PT ;  /* 0xfffffc0000007812 */ /* 0x000fe200078ec0ff */
[----:B------:R-:W1:Y:S04]  /*01f0*/  LDC.64 R44, c[0x0][0x258] ;  /* 0x00009600ff2c7b82 */ /* 0x000e680000000a00 */
[----:B------:R-:W-:-:S04]  /*0200*/  IMAD.IADD R11, R9, 0x1, -R0 ;  /* 0x00000001090b7824 */ /* 0x000fc800078e0a00 */
[C---:B--2---:R-:W-:Y:S01]  /*0210*/  IMAD.WIDE R4, R11.reuse, 0x4, R4 ;  /* 0x000000040b047825 */ /* 0x044fe200078e0204 */
[----:B------:R-:W-:-:S03]  /*0220*/  ISETP.GE.AND P0, PT, R11, 0x180, PT ;  /* 0x000001800b00780c */ /* 0x000fc60003f06270 */
[----:B------:R-:W-:-:S05]  /*0230*/  VIADD R22, R11, 0xfffffe80 ;  /* 0xfffffe800b167836 */ /* 0x000fca0000000000 */
[----:B------:R-:W-:-:S05]  /*0240*/  ISETP.GE.U32.AND P1, PT, R22, 0x100, PT ;  /* 0x000001001600780c */ /* 0x000fca0003f26070 */
[----:B------:R-:W2:Y:S01]  /*0250*/  @!P0 LDG.E.EL R8, desc[UR4][R4.64] ;  /* 0x0000000404088981 */ /* 0x000ea2000c2e1900 */
[----:B----4-:R-:W-:-:S03]  /*0260*/  IMAD.WIDE R6, R11, 0x4, R6 ;  /* 0x000000040b067825 */ /* 0x010fc600078e0206 */
[----:B------:R4:W2:Y:S04]  /*0270*/  @!P0 LDG.E.EL R2, desc[UR4][R4.64] ;  /* 0x0000000404028981 */ /* 0x0008a8000c2e1900 */
[----:B------:R-:W2:Y:S01]  /*0280*/  @!P1 LDG.E.EL R38, desc[UR4][R6.64+-0x600] ;  /* 0xfffa000406269981 */ /* 0x000ea2000c2e1900 */
[----:B------:R-:W-:-:S03]  /*0290*/  VIADD R0, R11, 0xfffffd80 ;  /* 0xfffffd800b007836 */ /* 0x000fc60000000000 */
[----:B------:R1:W2:Y:S01]  /*02a0*/  @!P1 LDG.E.EL R39, desc[UR4][R6.64+-0x600] ;  /* 0xfffa000406279981 */ /* 0x0002a2000c2e1900 */
[C---:B-----5:R-:W-:Y:S01]  /*02b0*/  IMAD.WIDE R14, R11.reuse, 0x4, R14 ;  /* 0x000000040b0e7825 */ /* 0x060fe200078e020e */
[----:B------:R-:W-:Y:S01]  /*02c0*/  ISETP.GE.U32.AND P3, PT, R0, 0x100, PT ;  /* 0x000001000000780c */ /* 0x000fe20003f66070 */
[----:B----4-:R-:W1:Y:S01]  /*02d0*/  LDC.64 R4, c[0x0][0x298] ;  /* 0x0000a600ff047b82 */ /* 0x010e620000000a00 */
[----:B------:R-:W-:-:S11]  /*02e0*/  ISETP.GT.AND P2, PT, R11, 0x37f, PT ;  /* 0x0000037f0b00780c */ /* 0x000fd60003f44270 */
[----:B------:R-:W4:Y:S04]  /*02f0*/  @!P3 LDG.E.EL R36, desc[UR4][R14.64+-0xa00] ;  /* 0xfff600040e24b981 */ /* 0x000f28000c2e1900 */
[----:B------:R5:W4:Y:S01]  /*0300*/  @!P3 LDG.E.EL R32, desc[UR4][R14.64+-0xa00] ;  /* 0xfff600040e20b981 */ /* 0x000b22000c2e1900 */
[----:B01----:R-:W-:Y:S02]  /*0310*/  IMAD.WIDE R6, R11, 0x4, R4 ;  /* 0x000000040b067825 */ /* 0x003fe400078e0204 */
[----:B------:R-:W0:Y:S03]  /*0320*/  LDC.64 R4, c[0x0][0x238] ;  /* 0x00008e00ff047b82 */ /* 0x000e260000000a00 */
[----:B------:R-:W4:Y:S04]  /*0330*/  @P2 LDG.E.EL R13, desc[UR4][R6.64+-0xe00] ;  /* 0xfff20004060d2981 */ /* 0x000f28000c2e1900 */
[----:B------:R-:W4:Y:S01]  /*0340*/  @P2 LDG.E.EL R23, desc[UR4][R6.64+-0xe00] ;  /* 0xfff2000406172981 */ /* 0x000f22000c2e1900 */
[----:B------:R-:W-:Y:S01]  /*0350*/  LEA.HI.SX32 R26, R26, R3, 0xd ;  /* 0x000000031a1a7211 */ /* 0x000fe200078f6aff */
[----:B------:R-:W-:Y:S01]  /*0360*/  IMAD R9, R9, -0x384, R19 ;  /* 0xfffffc7c09097824 */ /* 0x000fe200078e0213 */
[----:B-----5:R-:W1:Y:S01]  /*0370*/  LDC.64 R14, c[0x0][0x250] ;  /* 0x00009400ff0e7b82 */ /* 0x020e620000000a00 */
[----:B------:R-:W-:-:S04]  /*0380*/  IMAD.WIDE R30, R11, 0x4, R30 ;  /* 0x000000040b1e7825 */ /* 0x000fc800078e021e */
[----:B------:R-:W-:Y:S01]  /*0390*/  IMAD R9, R26, 0x38400, R9 ;  /* 0x000384001a097824 */ /* 0x000fe200078e0209 */
[----:B------:R-:W5:Y:S03]  /*03a0*/  @!P1 LDG.E.EL R42, desc[UR4][R30.64+-0x600] ;  /* 0xfffa00041e2a9981 */ /* 0x000f66000c2e1900 */
[----:B------:R-:W-:-:S04]  /*03b0*/  IMAD R22, R22, 0x384, R9 ;  /* 0x0000038416167824 */ /* 0x000fc800078e0209 */
[----:B0-----:R-:W-:-:S05]  /*03c0*/  IMAD.WIDE R20, R22, 0x4, R4 ;  /* 0x0000000416147825 */ /* 0x001fca00078e0204 */
[----:B------:R0:W5:Y:S02]  /*03d0*/  @!P1 LDG.E.64 R24, desc[UR4][R20.64] ;  /* 0x0000000414189981 */ /* 0x000164000c1e1b00 */
[----:B0-----:R-:W0:Y:S01]  /*03e0*/  LDC.64 R20, c[0x0][0x268] ;  /* 0x00009a00ff147b82 */ /* 0x001e220000000a00 */
[----:B------:R-:W-:Y:S01]  /*03f0*/  CS2R R4, SRZ ;  /* 0x0000000000047805 */ /* 0x000fe2000001ff00 */
[----:B------:R-:W-:Y:S01]  /*0400*/  IMAD.MOV.U32 R0, RZ, RZ, RZ ;  /* 0x000000ffff007224 */ /* 0x000fe200078e00ff */
[----:B------:R-:W-:Y:S01]  /*0410*/  HFMA2.MMA R10, -RZ, RZ, 0, 0 ;  /* 0x00000000ff0a7435 */ /* 0x000fe200000001ff */
[----:B------:R-:W-:Y:S01]  /*0420*/  IMAD.WIDE R16, R11, 0x4, R16 ;  /* 0x000000040b107825 */ /* 0x000fe200078e0210 */
[----:B------:R-:W-:-:S03]  /*0430*/  CS2R R6, SRZ ;  /* 0x0000000000067805 */ /* 0x000fc6000001ff00 */
[----:B------:R-:W-:Y:S01]  /*0440*/  IMAD.MOV.U32 R3, RZ, RZ, RZ ;  /* 0x000000ffff037224 */ /* 0x000fe200078e00ff */
[----:B------:R-:W5:Y:S01]  /*0450*/  @!P0 LDG.E.EL R4, desc[UR4][R16.64] ;  /* 0x0000000410048981 */ /* 0x000f62000c2e1900 */
[----:B---3--:R-:W-:-:S03]  /*0460*/  IMAD.WIDE R34, R11, 0x4, R34 ;  /* 0x000000040b227825 */ /* 0x008fc600078e0222 */
[----:B------:R3:W5:Y:S01]  /*0470*/  @!P0 LDG.E.EL R0, desc[UR4][R16.64] ;  /* 0x0000000410008981 */ /* 0x000762000c2e1900 */
[----:B-1----:R-:W-:-:S03]  /*0480*/  IMAD.WIDE R14, R11, 0x4, R14 ;  /* 0x000000040b0e7825 */ /* 0x002fc600078e020e */
[----:B------:R-:W5:Y:S04]  /*0490*/  @!P0 LDG.E.EL R10, desc[UR4][R34.64] ;  /* 0x00000004220a8981 */ /* 0x000f68000c2e1900 */
[----:B------:R1:W5:Y:S01]  /*04a0*/  @!P0 LDG.E.EL R6, desc[UR4][R34.64] ;  /* 0x0000000422068981 */ /* 0x000362000c2e1900 */
[----:B---3--:R-:W3:Y:S03]  /*04b0*/  LDC.64 R16, c[0x0][0x280] ;  /* 0x0000a000ff107b82 */ /* 0x008ee60000000a00 */
[----:B------:R-:W5:Y:S01]  /*04c0*/  @!P1 LDG.E.EL R3, desc[UR4][R14.64+-0x600] ;  /* 0xfffa00040e039981 */ /* 0x000f62000c2e1900 */
[----:B0-----:R-:W-:-:S03]  /*04d0*/  IMAD.WIDE R20, R11, 0x4, R20 ;  /* 0x000000040b147825 */ /* 0x001fc600078e0214 */
[----:B------:R0:W5:Y:S01]  /*04e0*/  @!P1 LDG.E.EL R33, desc[UR4][R14.64+-0x600] ;  /* 0xfffa00040e219981 */ /* 0x000162000c2e1900 */
[----:B-1----:R-:W-:Y:S01]  /*04f0*/  CS2R R34, SRZ ;  /* 0x0000000000227805 */ /* 0x002fe2000001ff00 */
[----:B------:R-:W-:Y:S02]  /*0500*/  IMAD.MOV.U32 R9, RZ, RZ, RZ ;  /* 0x000000ffff097224 */ /* 0x000fe400078e00ff */
[----:B------:R-:W5:Y:S01]  /*0510*/  @!P3 LDG.E.EL R37, desc[UR4][R20.64+-0xa00] ;  /* 0xfff600041425b981 */ /* 0x000f62000c2e1900 */
[----:B------:R-:W-:-:S03]  /*0520*/  IMAD.WIDE R28, R11, 0x4, R28 ;  /* 0x000000040b1c7825 */ /* 0x000fc600078e021c */
[----:B------:R1:W5:Y:S01]  /*0530*/  @!P3 LDG.E.EL R35, desc[UR4][R20.64+-0xa00] ;  /* 0xfff600041423b981 */ /* 0x000362000c2e1900 */
[----:B0-----:R-:W0:Y:S01]  /*0540*/  LDC.64 R14, c[0x0][0x290] ;  /* 0x0000a400ff0e7b82 */ /* 0x001e220000000a00 */
[C---:B------:R-:W-:Y:S02]  /*0550*/  IMAD.WIDE R40, R11.reuse, 0x4, R40 ;  /* 0x000000040b287825 */ /* 0x040fe400078e0228 */
[----:B------:R-:W5:Y:S04]  /*0560*/  @!P0 LDG.E.EL R7, desc[UR4][R28.64] ;  /* 0x000000041c078981 */ /* 0x000f68000c2e1900 */
[----:B------:R3:W5:Y:S01]  /*0570*/  @!P0 LDG.E.EL R9, desc[UR4][R28.64] ;  /* 0x000000041c098981 */ /* 0x000762000c2e1900 */
[----:B-1----:R-:W1:Y:S03]  /*0580*/  LDC.64 R20, c[0x0][0x2a0] ;  /* 0x0000a800ff147b82 */ /* 0x002e660000000a00 */
[----:B------:R-:W5:Y:S04]  /*0590*/  @!P3 LDG.E.EL R18, desc[UR4][R40.64+-0xa00] ;  /* 0xfff600042812b981 */ /* 0x000f68000c2e1900 */
[----:B------:R-:W5:Y:S01]  /*05a0*/  @!P3 LDG.E.EL R5, desc[UR4][R40.64+-0xa00] ;  /* 0xfff600042805b981 */ /* 0x000f62000c2e1900 */
[----:B---3--:R-:W-:Y:S01]  /*05b0*/  CS2R R28, SRZ ;  /* 0x00000000001c7805 */ /* 0x008fe2000001ff00 */
[----:B------:R-:W-:-:S05]  /*05c0*/  IMAD.WIDE R16, R11, 0x4, R16 ;  /* 0x000000040b107825 */ /* 0x000fca00078e0210 */
[----:B------:R3:W5:Y:S01]  /*05d0*/  @!P1 LDG.E.EL R28, desc[UR4][R30.64+-0x600] ;  /* 0xfffa00041e1c9981 */ /* 0x000762000c2e1900 */
[----:B0-----:R-:W-:-:S03]  /*05e0*/  IMAD.WIDE R14, R11, 0x4, R14 ;  /* 0x000000040b0e7825 */ /* 0x001fc600078e020e */
[----:B------:R-:W5:Y:S04]  /*05f0*/  @!P3 LDG.E.EL R29, desc[UR4][R16.64+-0xa00] ;  /* 0xfff60004101db981 */ /* 0x000f68000c2e1900 */
[----:B------:R-:W5:Y:S01]  /*0600*/  @P2 LDG.E.EL R12, desc[UR4][R14.64+-0xe00] ;  /* 0xfff200040e0c2981 */ /* 0x000f62000c2e1900 */
[----:B---3--:R-:W-:-:S06]  /*0610*/  CS2R R30, SRZ ;  /* 0x00000000001e7805 */ /* 0x008fcc000001ff00 */
[----:B------:R0:W3:Y:S01]  /*0620*/  @!P3 LDG.E.EL R30, desc[UR4][R16.64+-0xa00] ;  /* 0xfff60004101eb981 */ /* 0x0000e2000c2e1900 */
[C---:B-1----:R-:W-:Y:S01]  /*0630*/  IMAD.WIDE R20, R11.reuse, 0x4, R20 ;  /* 0x000000040b147825 */ /* 0x042fe200078e0214 */
[----:B0-----:R-:W0:Y:S03]  /*0640*/  LDC.64 R16, c[0x0][0x2a8] ;  /* 0x0000aa00ff107b82 */ /* 0x001e260000000a00 */
[----:B------:R-:W-:-:S05]  /*0650*/  IMAD.WIDE R44, R11, 0x4, R44 ;  /* 0x000000040b2c7825 */ /* 0x000fca00078e022c */
[----:B------:R-:W3:Y:S04]  /*0660*/  @!P1 LDG.E.EL R31, desc[UR4][R44.64+-0x600] ;  /* 0xfffa00042c1f9981 */ /* 0x000ee8000c2e1900 */
[----:B------:R-:W3:Y:S01]  /*0670*/  @!P1 LDG.E.EL R34, desc[UR4][R44.64+-0x600] ;  /* 0xfffa00042c229981 */ /* 0x000ee2000c2e1900 */
[----:B0-----:R-:W-:Y:S01]  /*0680*/  IMAD.WIDE R16, R11, 0x4, R16 ;  /* 0x000000040b107825 */ /* 0x001fe200078e0210 */
[----:B------:R-:W-:-:S06]  /*0690*/  MOV R11, RZ ;  /* 0x000000ff000b7202 */ /* 0x000fcc0000000f00 */
[----:B------:R-:W3:Y:S01]  /*06a0*/  @P2 LDG.E.EL R11, desc[UR4][R16.64+-0xe00] ;  /* 0xfff20004100b2981 */ /* 0x000ee2000c2e1900 */
[----:B--2---:R-:W-:-:S05]  /*06b0*/  SEL R8, R8, RZ, !P0 ;  /* 0x000000ff08087207 */ /* 0x004fca0004000000 */
[----:B------:R-:W-:Y:S01]  /*06c0*/  FADD R27, R8, 0.0010000000474974513054 ;  /* 0x3a83126f081b7421 */ /* 0x000fe20000000000 */
[----:B------:R-:W-:-:S05]  /*06d0*/  SEL R2, R2, RZ, !P0 ;  /* 0x000000ff02027207 */ /* 0x000fca0004000000 */
[----:B------:R-:W0:Y:S01]  /*06e0*/  MUFU.SQRT R27, R27 ;  /* 0x0000001b001b7308 */ /* 0x000e220000002000 */
[----:B------:R-:W-:Y:S01]  /*06f0*/  FADD R40, R2, 0.0010000000474974513054 ;  /* 0x3a83126f02287421 */ /* 0x000fe20000000000 */
[----:B------:R-:W-:Y:S01]  /*0700*/  SEL R43, R38, RZ, !P1 ;  /* 0x000000ff262b7207 */ /* 0x000fe20004800000 */
[----:B------:R-:W-:-:S05]  /*0710*/  IMAD.MOV.U32 R8, RZ, RZ, RZ ;  /* 0x000000ffff087224 */ /* 0x000fca00078e00ff */
[----:B------:R-:W1:Y:S01]  /*0720*/  MUFU.SQRT R38, R40 ;  /* 0x0000002800267308 */ /* 0x000e620000002000 */
[----:B------:R-:W-:Y:S01]  /*0730*/  FADD R43, R43, 0.0010000000474974513054 ;  /* 0x3a83126f2b2b7421 */ /* 0x000fe20000000000 */
[----:B------:R-:W-:Y:S01]  /*0740*/  SEL R41, R39, RZ, !P1 ;  /* 0x000000ff27297207 */ /* 0x000fe20004800000 */
[----:B------:R2:W3:Y:S01]  /*0750*/  @P2 LDG.E.EL R8, desc[UR4][R14.64+-0xe00] ;  /* 0xfff200040e082981 */ /* 0x0004e2000c2e1900 */
[----:B0-----:R-:W-:-:S04]  /*0760*/  FSETP.GT.AND P5, PT, R27, 8.50705917302346158658e+37, PT ;  /* 0x7e8000001b00780b */ /* 0x001fc80003fa4000 */
[----:B------:R0:W4:Y:S01]  /*0770*/  MUFU.SQRT R39, R43 ;  /* 0x0000002b00277308 */ /* 0x0001220000002000 */
[----:B------:R-:W-:Y:S01]  /*0780*/  FSETP.GEU.AND P4, PT, R27, 1.175494350822287508e-38, PT ;  /* 0x008000001b00780b */ /* 0x000fe20003f8e000 */
[----:B------:R-:W-:Y:S01]  /*0790*/  IMAD.MOV.U32 R2, RZ, RZ, RZ ;  /* 0x000000ffff027224 */ /* 0x000fe200078e00ff */
[----:B--2---:R-:W-:Y:S02]  /*07a0*/  CS2R R14, SRZ ;  /* 0x00000000000e7805 */ /* 0x004fe4000001ff00 */
[----:B-1----:R-:W-:-:S03]  /*07b0*/  FSETP.GT.AND P6, PT, R38, 8.50705917302346158658e+37, PT ;  /* 0x7e8000002600780b */ /* 0x002fc60003fc4000 */
[----:B------:R-:W2:Y:S01]  /*07c0*/  @P2 LDG.E.EL R2, desc[UR4][R20.64+-0xe00] ;  /* 0xfff2000414022981 */ /* 0x000ea2000c2e1900 */
[----:B0-----:R-:W-:-:S03]  /*07d0*/  IMAD.MOV.U32 R43, RZ, RZ, 0x3e800000 ;  /* 0x3e800000ff2b7424 */ /* 0x001fc600078e00ff */
[----:B------:R0:W2:Y:S01]  /*07e0*/  @P2 LDG.E.EL R15, desc[UR4][R20.64+-0xe00] ;  /* 0xfff20004140f2981 */ /* 0x0000a2000c2e1900 */
[----:B------:R-:W-:Y:S01]  /*07f0*/  @P5 FMUL R27, R27, 0.25 ;  /* 0x3e8000001b1b5820 */ /* 0x000fe20000400000 */
[----:B------:R-:W-:Y:S01]  /*0800*/  FADD R41, R41, 0.0010000000474974513054 ;  /* 0x3a83126f29297421 */ /* 0x000fe20000000000 */
[----:B----4-:R-:W-:Y:S01]  /*0810*/  SEL R44, R36, RZ, !P3 ;  /* 0x000000ff242c7207 */ /* 0x010fe20005800000 */
[----:B------:R1:W4:Y:S01]  /*0820*/  @P2 LDG.E.EL R14, desc[UR4][R16.64+-0xe00] ;  /* 0xfff20004100e2981 */ /* 0x000322000c2e1900 */
[----:B------:R-:W-:Y:S01]  /*0830*/  @!P4 FMUL R27, R27, 16777216 ;  /* 0x4b8000001b1bc820 */ /* 0x000fe20000400000 */
[----:B0-----:R-:W-:Y:S01]  /*0840*/  FSEL R21, R43, 1, P5 ;  /* 0x3f8000002b157808 */ /* 0x001fe20002800000 */
[----:B------:R-:W0:Y:S01]  /*0850*/  MUFU.SQRT R40, R41 ;  /* 0x0000002900287308 */ /* 0x000e220000002000 */
[----:B------:R-:W-:-:S03]  /*0860*/  FSETP.GEU.AND P5, PT, R38, 1.175494350822287508e-38, PT ;  /* 0x008000002600780b */ /* 0x000fc60003fae000 */
[----:B------:R-:W-:Y:S01]  /*0870*/  @!P4 FMUL R21, R21, 16777216 ;  /* 0x4b8000001515c820 */ /* 0x000fe20000400000 */
[----:B------:R-:W-:Y:S01]  /*0880*/  FSETP.GT.AND P4, PT, R39, 8.50705917302346158658e+37, PT ;  /* 0x7e8000002700780b */ /* 0x000fe20003f84000 */
[----:B------:R-:W-:Y:S01]  /*0890*/  @P6 FMUL R38, R38, 0.25 ;  /* 0x3e80000026266820 */ /* 0x000fe20000400000 */
[----:B------:R-:W-:Y:S02]  /*08a0*/  FSEL R20, R43, 1, P6 ;  /* 0x3f8000002b147808 */ /* 0x000fe40003000000 */
[----:B------:R-:W-:Y:S01]  /*08b0*/  FSETP.GEU.AND P6, PT, R39, 1.175494350822287508e-38, PT ;  /* 0x008000002700780b */ /* 0x000fe20003fce000 */
[----:B------:R-:W-:Y:S01]  /*08c0*/  FADD R44, R44, 0.0010000000474974513054 ;  /* 0x3a83126f2c2c7421 */ /* 0x000fe20000000000 */
[----:B------:R-:W-:Y:S01]  /*08d0*/  SEL R32, R32, RZ, !P3 ;  /* 0x000000ff20207207 */ /* 0x000fe20005800000 */
[----:B------:R0:W-:Y:S02]  /*08e0*/  MUFU.RCP R36, R27 ;  /* 0x0000001b00247308 */ /* 0x0001e40000001000 */
[----:B------:R-:W-:-:S02]  /*08f0*/  @!P5 FMUL R38, R38, 16777216 ;  /* 0x4b8000002626d820 */ /* 0x000fc40000400000 */
[----:B-1----:R-:W-:Y:S02]  /*0900*/  FADD R17, R32, 0.0010000000474974513054 ;  /* 0x3a83126f20117421 */ /* 0x002fe40000000000 */
[----:B------:R-:W-:Y:S02]  /*0910*/  @P4 FMUL R39, R39, 0.25 ;  /* 0x3e80000027274820 */ /* 0x000fe40000400000 */
[----:B------:R-:W1:Y:S01]  /*0920*/  MUFU.SQRT R41, R44 ;  /* 0x0000002c00297308 */ /* 0x000e620000002000 */
[----:B------:R-:W-:Y:S01]  /*0930*/  @!P5 FMUL R20, R20, 16777216 ;  /* 0x4b8000001414d820 */ /* 0x000fe20000400000 */
[----:B------:R-:W-:Y:S01]  /*0940*/  @!P6 FMUL R39, R39, 16777216 ;  /* 0x4b8000002727e820 */ /* 0x000fe20000400000 */
[C---:B0-----:R-:W-:Y:S02]  /*0950*/  FSETP.GT.AND P5, PT, R40.reuse, 8.50705917302346158658e+37, PT ;  /* 0x7e8000002800780b */ /* 0x041fe40003fa4000 */
[----:B------:R-:W-:Y:S02]  /*0960*/  SEL R13, R13, RZ, P2 ;  /* 0x000000ff0d0d7207 */ /* 0x000fe40001000000 */
[----:B------:R-:W-:Y:S01]  /*0970*/  FSEL R32, R43, 1, P4 ;  /* 0x3f8000002b207808 */ /* 0x000fe20002000000 */
[----:B------:R-:W0:Y:S01]  /*0980*/  MUFU.SQRT R17, R17 ;  /* 0x0000001100117308 */ /* 0x000e220000002000 */
[----:B------:R-:W-:Y:S01]  /*0990*/  FSETP.GEU.AND P4, PT, R40, 1.175494350822287508e-38, PT ;  /* 0x008000002800780b */ /* 0x000fe20003f8e000 */
[----:B------:R-:W-:-:S02]  /*09a0*/  FADD R27, R13, 0.0010000000474974513054 ;  /* 0x3a83126f0d1b7421 */ /* 0x000fc40000000000 */
[----:B------:R-:W-:-:S04]  /*09b0*/  @!P6 FMUL R32, R32, 16777216 ;  /* 0x4b8000002020e820 */ /* 0x000fc80000400000 */
[----:B------:R-:W0:Y:S01]  /*09c0*/  MUFU.RCP R39, R39 ;  /* 0x0000002700277308 */ /* 0x000e220000001000 */
[----:B-1----:R-:W-:Y:S01]  /*09d0*/  FSETP.GT.AND P6, PT, R41, 8.50705917302346158658e+37, PT ;  /* 0x7e8000002900780b */ /* 0x002fe20003fc4000 */
[----:B------:R-:W-:Y:S01]  /*09e0*/  FMUL R16, R36, R21 ;  /* 0x0000001524107220 */ /* 0x000fe20000400000 */
[----:B------:R-:W-:Y:S01]  /*09f0*/  FSEL R21, R43, 1, P5 ;  /* 0x3f8000002b157808 */ /* 0x000fe20002800000 */
[----:B------:R-:W-:Y:S01]  /*0a00*/  @P5 FMUL R40, R40, 0.25 ;  /* 0x3e80000028285820 */ /* 0x000fe20000400000 */
[----:B------:R-:W-:-:S03]  /*0a10*/  FSETP.GEU.AND P5, PT, R41, 1.175494350822287508e-38, PT ;  /* 0x008000002900780b */ /* 0x000fc60003fae000 */
[----:B------:R-:W1:Y:S01]  /*0a20*/  MUFU.SQRT R27, R27 ;  /* 0x0000001b001b7308 */ /* 0x000e620000002000 */
[----:B------:R-:W-:Y:S01]  /*0a30*/  @!P4 FMUL R40, R40, 16777216 ;  /* 0x4b8000002828c820 */ /* 0x000fe20000400000 */
[----:B------:R-:W-:Y:S01]  /*0a40*/  @!P4 FMUL R21, R21, 16777216 ;  /* 0x4b8000001515c820 */ /* 0x000fe20000400000 */
[----:B0-----:R-:W-:Y:S01]  /*0a50*/  FSETP.GT.AND P4, PT, R17, 8.50705917302346158658e+37, PT ;  /* 0x7e8000001100780b */ /* 0x001fe20003f84000 */
[----:B------:R-:W-:Y:S01]  /*0a60*/  FMUL R39, R39, R32 ;  /* 0x0000002027277220 */ /* 0x000fe20000400000 */
[----:B------:R-:W-:Y:S01]  /*0a70*/  FSEL R32, R43, 1, P6 ;  /* 0x3f8000002b207808 */ /* 0x000fe20003000000 */
[----:B------:R-:W-:Y:S02]  /*0a80*/  @P6 FMUL R41, R41, 0.25 ;  /* 0x3e80000029296820 */ /* 0x000fe40000400000 */
[----:B------:R-:W0:Y:S02]  /*0a90*/  MUFU.RCP R45, R38 ;  /* 0x00000026002d7308 */ /* 0x000e240000001000 */
[----:B------:R-:W-:Y:S01]  /*0aa0*/  @!P5 FMUL R41, R41, 16777216 ;  /* 0x4b8000002929d820 */ /* 0x000fe20000400000 */
[----:B------:R-:W-:Y:S01]  /*0ab0*/  @!P5 FMUL R32, R32, 16777216 ;  /* 0x4b8000002020d820 */ /* 0x000fe20000400000 */
[----:B-1----:R-:W-:-:S04]  /*0ac0*/  FSETP.GT.AND P5, PT, R27, 8.50705917302346158658e+37, PT ;  /* 0x7e8000001b00780b */ /* 0x002fc80003fa4000 */
[----:B------:R-:W1:Y:S01]  /*0ad0*/  MUFU.RCP R38, R40 ;  /* 0x0000002800267308 */ /* 0x000e620000001000 */
[C---:B------:R-:W-:Y:S01]  /*0ae0*/  FSETP.GEU.AND P6, PT, R17.reuse, 1.175494350822287508e-38, PT ;  /* 0x008000001100780b */ /* 0x040fe20003fce000 */
[----:B------:R-:W-:Y:S01]  /*0af0*/  @P4 FMUL R17, R17, 0.25 ;  /* 0x3e80000011114820 */ /* 0x000fe20000400000 */
[----:B------:R-:W-:Y:S02]  /*0b00*/  FSEL R36, R43, 1, P4 ;  /* 0x3f8000002b247808 */ /* 0x000fe40002000000 */
[----:B------:R-:W-:Y:S01]  /*0b10*/  FSETP.GEU.AND P4, PT, R27, 1.175494350822287508e-38, PT ;  /* 0x008000001b00780b */ /* 0x000fe20003f8e000 */
[----:B0-----:R-:W-:-:S03]  /*0b20*/  FMUL R13, R45, R20 ;  /* 0x000000142d0d7220 */ /* 0x001fc60000400000 */
[----:B------:R-:W-:Y:S01]  /*0b30*/  @P5 FMUL R27, R27, 0.25 ;  /* 0x3e8000001b1b5820 */ /* 0x000fe20000400000 */
[----:B-1----:R-:W-:Y:S02]  /*0b40*/  FMUL R38, R38, R21 ;  /* 0x0000001526267220 */ /* 0x002fe40000400000 */
[----:B------:R-:W0:Y:S02]  /*0b50*/  LDC.64 R20, c[0x0][0x260] ;  /* 0x00009800ff147b82 */ /* 0x000e240000000a00 */
[----:B------:R-:W-:Y:S01]  /*0b60*/  @!P6 FMUL R17, R17, 16777216 ;  /* 0x4b8000001111e820 */ /* 0x000fe20000400000 */
[----:B------:R-:W1:Y:S03]  /*0b70*/  MUFU.RCP R41, R41 ;  /* 0x0000002900297308 */ /* 0x000e660000001000 */
[----:B------:R-:W-:Y:S01]  /*0b80*/  @!P4 FMUL R27, R27, 16777216 ;  /* 0x4b8000001b1bc820 */ /* 0x000fe20000400000 */
[----:B------:R-:W-:-:S04]  /*0b90*/  SEL R23, R23, RZ, P2 ;  /* 0x000000ff17177207 */ /* 0x000fc80001000000 */
[----:B------:R-:W1:Y:S01]  /*0ba0*/  MUFU.RCP R17, R17 ;  /* 0x0000001100117308 */ /* 0x000e620000001000 */
[----:B------:R-:W-:-:S07]  /*0bb0*/  FSEL R44, R43, 1, P5 ;  /* 0x3f8000002b2c7808 */ /* 0x000fce0002800000 */
[----:B------:R-:W0:Y:S01]  /*0bc0*/  MUFU.RCP R27, R27 ;  /* 0x0000001b001b7308 */ /* 0x000e220000001000 */
[----:B-1----:R-:W-:Y:S01]  /*0bd0*/  FMUL R32, R41, R32 ;  /* 0x0000002029207220 */ /* 0x002fe20000400000 */
[----:B------:R-:W-:Y:S01]  /*0be0*/  FADD R40, R23, 0.0010000000474974513054 ;  /* 0x3a83126f17287421 */ /* 0x000fe20000000000 */
[----:B------:R-:W-:Y:S02]  /*0bf0*/  VIADD R41, R22, 0xfffc7c00 ;  /* 0xfffc7c0016297836 */ /* 0x000fe40000000000 */
[----:B------:R-:W-:Y:S01]  /*0c00*/  @!P6 FMUL R36, R36, 16777216 ;  /* 0x4b8000002424e820 */ /* 0x000fe20000400000 */
[----:B------:R-:W-:Y:S01]  /*0c10*/  @!P4 FMUL R44, R44, 16777216 ;  /* 0x4b8000002c2cc820 */ /* 0x000fe20000400000 */
[C---:B------:R-:W-:Y:S02]  /*0c20*/  IMAD R45, R26.reuse, -0xe1000, R19 ;  /* 0xfff1f0001a2d7824 */ /* 0x040fe400078e0213 */
[----:B------:R-:W-:Y:S01]  /*0c30*/  FMUL R36, R17, R36 ;  /* 0x0000002411247220 */ /* 0x000fe20000400000 */
[----:B0-----:R-:W-:Y:S01]  /*0c40*/  IMAD.WIDE R20, R41, 0x4, R20 ;  /* 0x0000000429147825 */ /* 0x001fe200078e0214 */
[----:B------:R-:W0:Y:S03]  /*0c50*/  MUFU.SQRT R40, R40 ;  /* 0x0000002800287308 */ /* 0x000e260000002000 */
[----:B------:R-:W-:-:S02]  /*0c60*/  IMAD R41, R26, -0x1c200, R41 ;  /* 0xfffe3e001a297824 */ /* 0x000fc400078e0229 */
[----:B------:R-:W-:Y:S01]  /*0c70*/  FMUL R17, R27, R44 ;  /* 0x0000002c1b117220 */ /* 0x000fe20000400000 */
[----:B------:R-:W-:Y:S02]  /*0c80*/  IMAD R45, R26, 0x54600, R45 ;  /* 0x000546001a2d7824 */ /* 0x000fe400078e022d */
[----:B------:R-:W1:Y:S01]  /*0c90*/  LDC.64 R26, c[0x0][0x210] ;  /* 0x00008400ff1a7b82 */ /* 0x000e620000000a00 */
[----:B------:R-:W-:Y:S01]  /*0ca0*/  HFMA2.MMA R23, -RZ, RZ, 0, 0 ;  /* 0x00000000ff177435 */ /* 0x000fe200000001ff */
[----:B------:R-:W-:Y:S01]  /*0cb0*/  IMAD.MOV.U32 R22, RZ, RZ, RZ ;  /* 0x000000ffff167224 */ /* 0x000fe200078e00ff */
[C---:B0-----:R-:W-:Y:S02]  /*0cc0*/  FSETP.GT.AND P4, PT, R40.reuse, 8.50705917302346158658e+37, PT ;  /* 0x7e8000002800780b */ /* 0x041fe40003f84000 */
[----:B------:R-:W-:-:S06]  /*0cd0*/  FSETP.GEU.AND P5, PT, R40, 1.175494350822287508e-38, PT ;  /* 0x008000002800780b */ /* 0x000fcc0003fae000 */
[----:B------:R0:W4:Y:S02]  /*0ce0*/  @!P3 LDG.E.64 R22, desc[UR4][R20.64] ;  /* 0x000000041416b981 */ /* 0x000124000c1e1b00 */
[----:B0-----:R-:W-:Y:S01]  /*0cf0*/  CS2R R20, SRZ ;  /* 0x0000000000147805 */ /* 0x001fe2000001ff00 */
[----:B-1----:R-:W-:-:S04]  /*0d00*/  IMAD.WIDE R26, R45, 0x4, R26 ;  /* 0x000000042d1a7825 */ /* 0x002fc800078e021a */
[----:B------:R-:W-:Y:S01]  /*0d10*/  @P4 FMUL R40, R40, 0.25 ;  /* 0x3e80000028284820 */ /* 0x000fe20000400000 */
[----:B------:R0:W4:Y:S03]  /*0d20*/  @!P0 LDG.E.64 R20, desc[UR4][R26.64] ;  /* 0x000000041a148981 */ /* 0x000126000c1e1b00 */
[----:B------:R-:W-:Y:S01]  /*0d30*/  @!P5 FMUL R40, R40, 16777216 ;  /* 0x4b8000002828d820 */ /* 0x000fe20000400000 */
[----:B0-----:R-:W0:Y:S05]  /*0d40*/  LDC.64 R26, c[0x0][0x288] ;  /* 0x0000a200ff1a7b82 */ /* 0x001e2a0000000a00 */
[----:B------:R-:W1:Y:S01]  /*0d50*/  MUFU.RCP R40, R40 ;  /* 0x0000002800287308 */ /* 0x000e620000001000 */
[----:B------:R-:W-:-:S02]  /*0d60*/  FSEL R43, R43, 1, P4 ;  /* 0x3f8000002b2b7808 */ /* 0x000fc40002000000 */
[----:B-----5:R-:W-:Y:S02]  /*0d70*/  SEL R42, R42, RZ, !P1 ;  /* 0x000000ff2a2a7207 */ /* 0x020fe40004800000 */
[----:B------:R-:W-:Y:S01]  /*0d80*/  SEL R25, R25, RZ, !P1 ;  /* 0x000000ff19197207 */ /* 0x000fe20004800000 */
[----:B------:R-:W-:Y:S01]  /*0d90*/  @!P5 FMUL R43, R43, 16777216 ;  /* 0x4b8000002b2bd820 */ /* 0x000fe20000400000 */
[----:B------:R-:W-:-:S03]  /*0da0*/  VIADD R41, R41, 0xfffc7c00 ;  /* 0xfffc7c0029297836 */ /* 0x000fc60000000000 */
[----:B------:R-:W-:Y:S01]  /*0db0*/  FADD R25, R25, -R42 ;  /* 0x8000002a19197221 */ /* 0x000fe20000000000 */
[----:B-1----:R-:W-:Y:S01]  /*0dc0*/  FMUL R40, R40, R43 ;  /* 0x0000002b28287220 */ /* 0x002fe20000400000 */
[----:B0-----:R-:W-:Y:S01]  /*0dd0*/  IMAD.WIDE R42, R41, 0x4, R26 ;  /* 0x00000004292a7825 */ /* 0x001fe200078e021a */
[----:B------:R-:W-:-:S06]  /*0de0*/  CS2R R26, SRZ ;  /* 0x00000000001a7805 */ /* 0x000fcc000001ff00 */
[----:B------:R-:W5:Y:S01]  /*0df0*/  @P2 LDG.E.64 R26, desc[UR4][R42.64] ;  /* 0x000000042a1a2981 */ /* 0x000f62000c1e1b00 */
[----:B------:R-:W-:Y:S02]  /*0e00*/  SEL R24, R24, RZ, !P1 ;  /* 0x000000ff18187207 */ /* 0x000fe40004800000 */
[----:B------:R-:W-:Y:S02]  /*0e10*/  SEL R41, R28, RZ, !P1 ;  /* 0x000000ff1c297207 */ /* 0x000fe40004800000 */
[----:B------:R-:W-:-:S03]  /*0e20*/  SEL R28, R37, RZ, !P3 ;  /* 0x000000ff251c7207 */ /* 0x000fc60005800000 */
[----:B------:R-:W-:Y:S01]  /*0e30*/  FADD R24, R24, -R41 ;  /* 0x8000002918187221 */ /* 0x000fe20000000000 */
[----:B------:R-:W-:-:S03]  /*0e40*/  SEL R35, R35, RZ, !P3 ;  /* 0x000000ff23237207 */ /* 0x000fc60005800000 */
[----:B------:R-:W-:Y:S01]  /*0e50*/  FMUL R39, R39, R24 ;  /* 0x0000001827277220 */ /* 0x000fe20000400000 */
[----:B------:R-:W-:Y:S01]  /*0e60*/  SEL R24, R3, RZ, !P1 ;  /* 0x000000ff03187207 */ /* 0x000fe20004800000 */
[----:B------:R-:W-:Y:S01]  /*0e70*/  FMUL R25, R38, R25 ;  /* 0x0000001926197220 */ /* 0x000fe20000400000 */
[----:B---3--:R-:W-:Y:S02]  /*0e80*/  SEL R3, R34, RZ, !P1 ;  /* 0x000000ff22037207 */ /* 0x008fe40004800000 */
[----:B------:R-:W-:Y:S02]  /*0e90*/  SEL R31, R31, RZ, !P1 ;  /* 0x000000ff1f1f7207 */ /* 0x000fe40004800000 */
[----:B------:R-:W-:Y:S02]  /*0ea0*/  SEL R11, R11, RZ, P2 ;  /* 0x000000ff0b0b7207 */ /* 0x000fe40001000000 */
[----:B------:R-:W-:Y:S02]  /*0eb0*/  SEL R30, R30, RZ, !P3 ;  /* 0x000000ff1e1e7207 */ /* 0x000fe40005800000 */
[----:B------:R-:W-:-:S02]  /*0ec0*/  SEL R10, R10, RZ, !P0 ;  /* 0x000000ff0a0a7207 */ /* 0x000fc40004000000 */
[----:B------:R-:W-:Y:S02]  /*0ed0*/  SEL R0, R0, RZ, !P0 ;  /* 0x000000ff00007207 */ /* 0x000fe40004000000 */
[----:B--2---:R-:W-:Y:S02]  /*0ee0*/  SEL R2, R2, RZ, P2 ;  /* 0x000000ff02027207 */ /* 0x004fe40001000000 */
[----:B------:R-:W-:Y:S02]  /*0ef0*/  SEL R15, R15, RZ, P2 ;  /* 0x000000ff0f0f7207 */ /* 0x000fe40001000000 */
[----:B----4-:R-:W-:Y:S02]  /*0f00*/  SEL R14, R14, RZ, P2 ;  /* 0x000000ff0e0e7207 */ /* 0x010fe40001000000 */
[----:B------:R-:W-:Y:S02]  /*0f10*/  SEL R23, R23, RZ, !P3 ;  /* 0x000000ff17177207 */ /* 0x000fe40005800000 */
[----:B------:R-:W-:-:S03]  /*0f20*/  SEL R22, R22, RZ, !P3 ;  /* 0x000000ff16167207 */ /* 0x000fc60005800000 */
[----:B------:R-:W-:Y:S01]  /*0f30*/  FADD R23, R23, -R28 ;  /* 0x8000001c17177221 */ /* 0x000fe20000000000 */
[----:B------:R-:W-:Y:S01]  /*0f40*/  SEL R28, R33, RZ, !P1 ;  /* 0x000000ff211c7207 */ /* 0x000fe20004800000 */
[----:B------:R-:W-:Y:S02]  /*0f50*/  FADD R35, R22, -R35 ;  /* 0x8000002316237221 */ /* 0x000fe40000000000 */
[----:B------:R-:W-:Y:S01]  /*0f60*/  FMUL R22, R36, R23 ;  /* 0x0000001724167220 */ /* 0x000fe20000400000 */
[----:B------:R-:W-:Y:S01]  /*0f70*/  SEL R23, R18, RZ, !P3 ;  /* 0x000000ff12177207 */ /* 0x000fe20005800000 */
[----:B------:R-:W-:Y:S01]  /*0f80*/  FFMA R3, R28, R25, R3 ;  /* 0x000000191c037223 */ /* 0x000fe20000000003 */
[----:B------:R-:W-:Y:S02]  /*0f90*/  SEL R25, R12, RZ, P2 ;  /* 0x000000ff0c197207 */ /* 0x000fe40001000000 */
[----:B------:R-:W-:Y:S02]  /*0fa0*/  SEL R18, R9, RZ, !P0 ;  /* 0x000000ff09127207 */ /* 0x000fe40004000000 */
[----:B------:R-:W-:-:S02]  /*0fb0*/  SEL R28, R8, RZ, P2 ;  /* 0x000000ff081c7207 */ /* 0x000fc40001000000 */
[----:B------:R-:W-:Y:S02]  /*0fc0*/  SEL R21, R21, RZ, !P0 ;  /* 0x000000ff15157207 */ /* 0x000fe40004000000 */
[----:B------:R-:W-:Y:S02]  /*0fd0*/  SEL R20, R20, RZ, !P0 ;  /* 0x000000ff14147207 */ /* 0x000fe40004000000 */
[----:B------:R-:W-:Y:S01]  /*0fe0*/  SEL R9, R7, RZ, !P0 ;  /* 0x000000ff07097207 */ /* 0x000fe20004000000 */
[----:B------:R-:W-:Y:S01]  /*0ff0*/  FADD R8, R21, -R18 ;  /* 0x8000001215087221 */ /* 0x000fe20000000000 */
[----:B------:R-:W-:Y:S01]  /*1000*/  SEL R33, R5, RZ, !P3 ;  /* 0x000000ff05217207 */ /* 0x000fe20005800000 */
[----:B------:R-:W-:Y:S01]  /*1010*/  FFMA R5, R24, R39, R31 ;  /* 0x0000002718057223 */ /* 0x000fe2000000001f */
[----:B------:R-:W-:Y:S01]  /*1020*/  SEL R24, R29, RZ, !P3 ;  /* 0x000000ff1d187207 */ /* 0x000fe20005800000 */
[----:B------:R-:W-:Y:S01]  /*1030*/  FADD R9, R20, -R9 ;  /* 0x8000000914097221 */ /* 0x000fe20000000000 */
[----:B------:R-:W-:Y:S01]  /*1040*/  FMUL R32, R32, R35 ;  /* 0x0000002320207220 */ /* 0x000fe20000400000 */
[----:B------:R-:W-:-:S02]  /*1050*/  FMUL R13, R13, R8 ;  /* 0x000000080d0d7220 */ /* 0x000fc40000400000 */
[----:B------:R-:W-:Y:S01]  /*1060*/  FMUL R16, R16, R9 ;  /* 0x0000000910107220 */ /* 0x000fe20000400000 */
[----:B------:R-:W-:Y:S01]  /*1070*/  FFMA R7, R23, R32, R24 ;  /* 0x0000002017077223 */ /* 0x000fe20000000018 */
[----:B------:R-:W0:Y:S01]  /*1080*/  LDC.64 R8, c[0x0][0x2b0] ;  /* 0x0000ac00ff087b82 */ /* 0x000e220000000a00 */
[----:B------:R-:W-:-:S03]  /*1090*/  FFMA R22, R33, R22, R30 ;  /* 0x0000001621167223 */ /* 0x000fc6000000001e */
[----:B------:R-:W-:Y:S02]  /*10a0*/  FSETP.GEU.AND P4, PT, R7, RZ, PT ;  /* 0x000000ff0700720b */ /* 0x000fe40003f8e000 */
[----:B-----5:R-:W-:Y:S02]  /*10b0*/  SEL R26, R26, RZ, P2 ;  /* 0x000000ff1a1a7207 */ /* 0x020fe40001000000 */
[----:B------:R-:W-:-:S03]  /*10c0*/  SEL R27, R27, RZ, P2 ;  /* 0x000000ff1b1b7207 */ /* 0x000fc60001000000 */
[----:B------:R-:W-:Y:S02]  /*10d0*/  FADD R12, R26, -R25 ;  /* 0x800000191a0c7221 */ /* 0x000fe40000000000 */
[----:B------:R-:W-:Y:S02]  /*10e0*/  FADD R21, R27, -R28 ;  /* 0x8000001c1b157221 */ /* 0x000fe40000000000 */
[----:B------:R-:W-:Y:S02]  /*10f0*/  FMUL R12, R17, R12 ;  /* 0x0000000c110c7220 */ /* 0x000fe40000400000 */
[----:B------:R-:W-:Y:S02]  /*1100*/  FMUL R40, R40, R21 ;  /* 0x0000001528287220 */ /* 0x000fe40000400000 */
[----:B------:R-:W-:Y:S02]  /*1110*/  FFMA R12, R15, R12, R14 ;  /* 0x0000000c0f0c7223 */ /* 0x000fe4000000000e */
[----:B------:R-:W-:-:S03]  /*1120*/  FFMA R11, R2, R40, R11 ;  /* 0x00000028020b7223 */ /* 0x000fc6000000000b */
[----:B------:R-:W-:Y:S02]  /*1130*/  FSETP.GEU.AND P6, PT, R12, RZ, PT ;  /* 0x000000ff0c00720b */ /* 0x000fe40003fce000 */
[----:B------:R-:W-:Y:S02]  /*1140*/  FSETP.GEU.AND P5, PT, R11, RZ, PT ;  /* 0x000000ff0b00720b */ /* 0x000fe40003fae000 */
[----:B------:R-:W-:Y:S02]  /*1150*/  SEL R15, R4, RZ, !P0 ;  /* 0x000000ff040f7207 */ /* 0x000fe40004000000 */
[----:B------:R-:W-:Y:S02]  /*1160*/  FSEL R12, R12, RZ, P6 ;  /* 0x000000ff0c0c7208 */ /* 0x000fe40003000000 */
[----:B------:R-:W-:Y:S02]  /*1170*/  FSETP.GEU.AND P6, PT, R22, RZ, PT ;  /* 0x000000ff1600720b */ /* 0x000fe40003fce000 */
[----:B------:R-:W-:-:S02]  /*1180*/  FSEL R14, R7, RZ, P4 ;  /* 0x000000ff070e7208 */ /* 0x000fc40002000000 */
[----:B------:R-:W-:Y:S02]  /*1190*/  FSEL R11, R11, RZ, P5 ;  /* 0x000000ff0b0b7208 */ /* 0x000fe40002800000 */
[----:B------:R-:W-:Y:S01]  /*11a0*/  SEL R7, R6, RZ, !P0 ;  /* 0x000000ff06077207 */ /* 0x000fe20004000000 */
[----:B------:R-:W-:Y:S01]  /*11b0*/  FFMA R16, R15, R16, R10 ;  /* 0x000000100f107223 */ /* 0x000fe2000000000a */
[----:B------:R-:W-:Y:S02]  /*11c0*/  FSEL R15, R22, RZ, P6 ;  /* 0x000000ff160f7208 */ /* 0x000fe40003000000 */
[----:B------:R-:W-:Y:S01]  /*11d0*/  @P3 FSEL R14, R12, RZ, P2 ;  /* 0x000000ff0c0e3208 */ /* 0x000fe20001000000 */
[----:B------:R-:W-:Y:S01]  /*11e0*/  FFMA R13, R0, R13, R7 ;  /* 0x0000000d000d7223 */ /* 0x000fe20000000007 */
[----:B------:R-:W-:Y:S02]  /*11f0*/  @P3 FSEL R15, R11, RZ, P2 ;  /* 0x000000ff0b0f3208 */ /* 0x000fe40001000000 */
[----:B------:R-:W-:-:S02]  /*1200*/  FSETP.GEU.AND P2, PT, R5, RZ, PT ;  /* 0x000000ff0500720b */ /* 0x000fc40003f4e000 */
[----:B------:R-:W-:Y:S02]  /*1210*/  FSETP.GEU.AND P3, PT, R3, RZ, PT ;  /* 0x000000ff0300720b */ /* 0x000fe40003f6e000 */
[----:B------:R-:W-:Y:S02]  /*1220*/  @!P1 FSEL R14, R5, RZ, P2 ;  /* 0x000000ff050e9208 */ /* 0x000fe40001000000 */
[----:B------:R-:W-:Y:S02]  /*1230*/  @!P1 FSEL R15, R3, RZ, P3 ;  /* 0x000000ff030f9208 */ /* 0x000fe40001800000 */
[C---:B------:R-:W-:Y:S02]  /*1240*/  FSETP.GEU.AND P1, PT, R16.reuse, RZ, PT ;  /* 0x000000ff1000720b */ /* 0x040fe40003f2e000 */
[----:B------:R-:W-:Y:S01]  /*1250*/  FSETP.GEU.AND P2, PT, R13, RZ, PT ;  /* 0x000000ff0d00720b */ /* 0x000fe20003f4e000 */
[----:B0-----:R-:W-:Y:S01]  /*1260*/  IMAD.WIDE R8, R19, 0x4, R8 ;  /* 0x0000000413087825 */ /* 0x001fe200078e0208 */
[----:B------:R-:W-:-:S02]  /*1270*/  @!P0 FSEL R14, R16, RZ, P1 ;  /* 0x000000ff100e8208 */ /* 0x000fc40000800000 */
[----:B------:R-:W-:-:S05]  /*1280*/  @!P0 FSEL R15, R13, RZ, P2 ;  /* 0x000000ff0d0f8208 */ /* 0x000fca0001000000 */
[----:B------:R-:W-:Y:S01]  /*1290*/  STG.E.64 desc[UR4][R8.64], R14 ;  /* 0x0000000e08007986 */ /* 0x000fe2000c101b04 */
[----:B------:R-:W-:Y:S05]  /*12a0*/  EXIT ;  /* 0x000000000000794d */ /* 0x000fea0003800000 */
.L_x_0:
[----:B------:R-:W-:-:S00]  /*12b0*/  BRA `(.L_x_0) ;  /* 0xfffffffc00fc7947 */ /* 0x000fc0000383ffff */
[----:B------:R-:W-:-:S00]  /*12c0*/  NOP ;  /* 0x0000000000007918 */ /* 0x000fc00000000000 */
        /* <DEDUP_REMOVED lines=11> */
.L_x_1:


//--------------------- .nv.global.init           --------------------------
	.section	.nv.global.init,"aw",@progbits
.nv.global.init:
	.type		_$_str,@object
	.size		_$_str,(_$_str_$_2 - _$_str)
_$_str:
        /*0000*/ 	.byte	0x5f, 0x5f, 0x43, 0x55, 0x44, 0x41, 0x5f, 0x46, 0x54, 0x5a, 0x00
	.type		_$_str_$_2,@object
	.size		_$_str_$_2,(.L_1 - _$_str_$_2)
_$_str_$_2:
        /*000b*/ 	.byte	0x5f, 0x5f, 0x43, 0x55, 0x44, 0x41, 0x5f, 0x50, 0x52, 0x45, 0x43, 0x5f, 0x53, 0x51, 0x52, 0x54
        /*001b*/ 	.byte	0x00
.L_1:


//--------------------- .nv.constant0.triton_poi_fused_cat_21 --------------------------
	.section	.nv.constant0.triton_poi_fused_cat_21,"a",@progbits
	.sectionflags	@""
	.align	4
.nv.constant0.triton_poi_fused_cat_21:
	.zero		700
